	.headerflags	@"EF_CUDA_TEXMODE_UNIFIED EF_CUDA_64BIT_ADDRESS EF_CUDA_ACCELERATORS EF_CUDA_SM90 EF_CUDA_VIRTUAL_SM(EF_CUDA_SM90)"
	.elftype	@"ET_EXEC"


//--------------------- .nv.info                  --------------------------
	.section	.nv.info,"",@"SHT_CUDA_INFO"
	.align	4


	//----- nvinfo : EIATTR_REGCOUNT
	.align		4
        /*0000*/ 	.byte	0x04, 0x2f
        /*0002*/ 	.short	(.L_1 - .L_0)
	.align		4
.L_0:
        /*0004*/ 	.word	index@(triton_poi_fused_relu_4)
        /*0008*/ 	.word	0x0000000e


	//----- nvinfo : EIATTR_MIN_STACK_SIZE
	.align		4
.L_1:
        /*000c*/ 	.byte	0x04, 0x12
        /*000e*/ 	.short	(.L_3 - .L_2)
	.align		4
.L_2:
        /*0010*/ 	.word	index@(triton_poi_fused_relu_4)
        /*0014*/ 	.word	0x00000000


	//----- nvinfo : EIATTR_FRAME_SIZE
	.align		4
.L_3:
        /*0018*/ 	.byte	0x04, 0x11
        /*001a*/ 	.short	(.L_5 - .L_4)
	.align		4
.L_4:
        /*001c*/ 	.word	index@(triton_poi_fused_relu_4)
        /*0020*/ 	.word	0x00000000


	//----- nvinfo : EIATTR_MIN_STACK_SIZE
	.align		4
.L_5:
        /*0024*/ 	.byte	0x04, 0x12
        /*0026*/ 	.short	(.L_7 - .L_6)
	.align		4
.L_6:
        /*0028*/ 	.word	index@(triton_poi_fused_relu_4)
        /*002c*/ 	.word	0x00000000
.L_7:


//--------------------- .nv.info.triton_poi_fused_relu_4 --------------------------
	.section	.nv.info.triton_poi_fused_relu_4,"",@"SHT_CUDA_INFO"
	.sectionflags	@""
	.align	4


	//----- nvinfo : EIATTR_CUDA_API_VERSION
	.align		4
        /*0000*/ 	.byte	0x04, 0x37
        /*0002*/ 	.short	(.L_9 - .L_8)
.L_8:
        /*0004*/ 	.word	0x0000007c


	//----- nvinfo : EIATTR_KPARAM_INFO
	.align		4
.L_9:
        /*0008*/ 	.byte	0x04, 0x17
        /*000a*/ 	.short	(.L_11 - .L_10)
.L_10:
        /*000c*/ 	.word	0x00000000
        /*0010*/ 	.short	0x0001
        /*0012*/ 	.short	0x0008
        /*0014*/ 	.byte	0x00, 0xf0, 0x11, 0x00


	//----- nvinfo : EIATTR_KPARAM_INFO
	.align		4
.L_11:
        /*0018*/ 	.byte	0x04, 0x17
        /*001a*/ 	.short	(.L_13 - .L_12)
.L_12:
        /*001c*/ 	.word	0x00000000
        /*0020*/ 	.short	0x0000
        /*0022*/ 	.short	0x0000
        /*0024*/ 	.byte	0x00, 0xf4, 0x21, 0x00


	//----- nvinfo : EIATTR_SPARSE_MMA_MASK
	.align		4
.L_13:
        /*0028*/ 	.byte	0x03, 0x50
        /*002a*/ 	.short	0x0000


	//----- nvinfo : EIATTR_MAXREG_COUNT
	.align		4
        /*002c*/ 	.byte	0x03, 0x1b
        /*002e*/ 	.short	0x00ff


	//----- nvinfo : EIATTR_EXIT_INSTR_OFFSETS
	.align		4
        /*0030*/ 	.byte	0x04, 0x1c
        /*0032*/ 	.short	(.L_15 - .L_14)


	//   ....[0]....
.L_14:
        /*0034*/ 	.word	0x000001d0


	//----- nvinfo : EIATTR_REQNTID
	.align		4
.L_15:
        /*0038*/ 	.byte	0x04, 0x10
        /*003a*/ 	.short	(.L_17 - .L_16)
.L_16:
        /*003c*/ 	.word	0x00000080
        /*0040*/ 	.word	0x00000001
        /*0044*/ 	.word	0x00000001


	//----- nvinfo : EIATTR_CBANK_PARAM_SIZE
	.align		4
.L_17:
        /*0048*/ 	.byte	0x03, 0x19
        /*004a*/ 	.short	0x000c


	//----- nvinfo : EIATTR_PARAM_CBANK
	.align		4
        /*004c*/ 	.byte	0x04, 0x0a
        /*004e*/ 	.short	(.L_19 - .L_18)
	.align		4
.L_18:
        /*0050*/ 	.word	index@(.nv.constant0.triton_poi_fused_relu_4)
        /*0054*/ 	.short	0x0210
        /*0056*/ 	.short	0x000c


	//----- nvinfo : EIATTR_SW_WAR
	.align		4
.L_19:
        /*0058*/ 	.byte	0x04, 0x36
        /*005a*/ 	.short	(.L_21 - .L_20)
.L_20:
        /*005c*/ 	.word	0x00000008
.L_21:


//--------------------- .nv.callgraph             --------------------------
	.section	.nv.callgraph,"",@"SHT_CUDA_CALLGRAPH"
	.align	4
	.sectionentsize	8
	.align		4
        /*0000*/ 	.word	0x00000000
	.align		4
        /*0004*/ 	.word	0xffffffff
	.align		4
        /*0008*/ 	.word	0x00000000
	.align		4
        /*000c*/ 	.word	0xfffffffe
	.align		4
        /*0010*/ 	.word	0x00000000
	.align		4
        /*0014*/ 	.word	0xfffffffd
	.align		4
        /*0018*/ 	.word	0x00000000
	.align		4
        /*001c*/ 	.word	0xfffffffc


//--------------------- .text.triton_poi_fused_relu_4 --------------------------
	.section	.text.triton_poi_fused_relu_4,"ax",@progbits
	.align	128
        .global         triton_poi_fused_relu_4
        .type           triton_poi_fused_relu_4,@function
        .size           triton_poi_fused_relu_4,(.L_x_1 - triton_poi_fused_relu_4)
        .other          triton_poi_fused_relu_4,@"STO_CUDA_ENTRY STV_DEFAULT"
triton_poi_fused_relu_4:
.text.triton_poi_fused_relu_4:
[----:B------:R-:W-:Y:S01]  /*0000*/  LDC R1, c[0x0][0x28] ;  /* 0x00000a00ff017b82 */ /* 0x000fe20000000800 */
[----:B------:R-:W1:Y:S07]  /*0010*/  S2R R0, SR_TID.X ;  /* 0x0000000000007919 */ /* 0x000e6e0000002100 */
[----:B------:R-:W2:Y:S01]  /*0020*/  LDC.64 R2, c[0x0][0x210] ;  /* 0x00008400ff027b82 */ /* 0x000ea20000000a00 */
[----:B------:R-:W-:Y:S01]  /*0030*/  ULDC.64 UR4, c[0x0][0x208] ;  /* 0x0000820000047ab9 */ /* 0x000fe20000000a00 */
[----:B------:R-:W3:Y:S01]  /*0040*/  S2R R5, SR_CTAID.X ;  /* 0x0000000000057919 */ /* 0x000ee20000002500 */
[----:B-1----:R-:W-:-:S05]  /*0050*/  IMAD.SHL.U32 R0, R0, 0x4, RZ ;  /* 0x0000000400007824 */ /* 0x002fca00078e00ff */
[----:B------:R-:W-:-:S05]  /*0060*/  LOP3.LUT R0, R0, 0x1fc, RZ, 0xc0, !PT ;  /* 0x000001fc00007812 */ /* 0x000fca00078ec0ff */
[----:B---3--:R-:W-:-:S04]  /*0070*/  IMAD R5, R5, 0x400, R0 ;  /* 0x0000040005057824 */ /* 0x008fc800078e0200 */
[----:B--2---:R-:W-:-:S05]  /*0080*/  IMAD.WIDE R2, R5, 0x4, R2 ;  /* 0x0000000405027825 */ /* 0x004fca00078e0202 */
[----:B------:R-:W2:Y:S04]  /*0090*/  LDG.E.128 R4, desc[UR4][R2.64] ;  /* 0x0000000402047981 */ /* 0x000ea8000c1e1d00 */
[----:B------:R-:W3:Y:S01]  /*00a0*/  LDG.E.128 R8, desc[UR4][R2.64+0x800] ;  /* 0x0008000402087981 */ /* 0x000ee2000c1e1d00 */
[C---:B--2---:R-:W-:Y:S02]  /*00b0*/  FSETP.GEU.AND P6, PT, R4.reuse, RZ, PT ;  /* 0x000000ff0400720b */ /* 0x044fe40003fce000 */
[----:B------:R-:W-:Y:S02]  /*00c0*/  FSETP.GEU.AND P5, PT, R5, RZ, PT ;  /* 0x000000ff0500720b */ /* 0x000fe40003fae000 */
[----:B------:R-:W-:Y:S02]  /*00d0*/  FSEL R4, R4, RZ, P6 ;  /* 0x000000ff04047208 */ /* 0x000fe40003000000 */
[----:B------:R-:W-:-:S02]  /*00e0*/  FSETP.GEU.AND P4, PT, R6, RZ, PT ;  /* 0x000000ff0600720b */ /* 0x000fc40003f8e000 */
[----:B------:R-:W-:Y:S02]  /*00f0*/  FSETP.GEU.AND P3, PT, R7, RZ, PT ;  /* 0x000000ff0700720b */ /* 0x000fe40003f6e000 */
[----:B---3--:R-:W-:Y:S02]  /*0100*/  FSETP.GEU.AND P2, PT, R8, RZ, PT ;  /* 0x000000ff0800720b */ /* 0x008fe40003f4e000 */
[----:B------:R-:W-:Y:S02]  /*0110*/  FSETP.GEU.AND P1, PT, R9, RZ, PT ;  /* 0x000000ff0900720b */ /* 0x000fe40003f2e000 */
[----:B------:R-:W-:Y:S02]  /*0120*/  FSETP.GEU.AND P0, PT, R10, RZ, PT ;  /* 0x000000ff0a00720b */ /* 0x000fe40003f0e000 */
[----:B------:R-:W-:Y:S02]  /*0130*/  FSETP.GEU.AND P6, PT, R11, RZ, PT ;  /* 0x000000ff0b00720b */ /* 0x000fe40003fce000 */
[----:B------:R-:W-:-:S02]  /*0140*/  FSEL R5, R5, RZ, P5 ;  /* 0x000000ff05057208 */ /* 0x000fc40002800000 */
[----:B------:R-:W-:Y:S02]  /*0150*/  FSEL R6, R6, RZ, P4 ;  /* 0x000000ff06067208 */ /* 0x000fe40002000000 */
[----:B------:R-:W-:Y:S02]  /*0160*/  FSEL R7, R7, RZ, P3 ;  /* 0x000000ff07077208 */ /* 0x000fe40001800000 */
[----:B------:R-:W-:Y:S02]  /*0170*/  FSEL R8, R8, RZ, P2 ;  /* 0x000000ff08087208 */ /* 0x000fe40001000000 */
[----:B------:R-:W-:Y:S01]  /*0180*/  FSEL R9, R9, RZ, P1 ;  /* 0x000000ff09097208 */ /* 0x000fe20000800000 */
[----:B------:R-:W-:Y:S01]  /*0190*/  STG.E.128 desc[UR4][R2.64], R4 ;  /* 0x0000000402007986 */ /* 0x000fe2000c101d04 */
[----:B------:R-:W-:Y:S02]  /*01a0*/  FSEL R10, R10, RZ, P0 ;  /* 0x000000ff0a0a7208 */ /* 0x000fe40000000000 */
[----:B------:R-:W-:-:S05]  /*01b0*/  FSEL R11, R11, RZ, P6 ;  /* 0x000000ff0b0b7208 */ /* 0x000fca0003000000 */
[----:B------:R-:W-:Y:S01]  /*01c0*/  STG.E.128 desc[UR4][R2.64+0x800], R8 ;  /* 0x0008000802007986 */ /* 0x000fe2000c101d04 */
[----:B------:R-:W-:Y:S05]  /*01d0*/  EXIT ;  /* 0x000000000000794d */ /* 0x000fea0003800000 */
.L_x_0:
[----:B------:R-:W-:-:S00]  /*01e0*/  BRA `(.L_x_0) ;  /* 0xfffffffc00fc7947 */ /* 0x000fc0000383ffff */
[----:B------:R-:W-:-:S00]  /*01f0*/  NOP ;  /* 0x0000000000007918 */ /* 0x000fc00000000000 */
        /* <DEDUP_REMOVED lines=8> */
.L_x_1:


//--------------------- .nv.constant0.triton_poi_fused_relu_4 --------------------------
	.section	.nv.constant0.triton_poi_fused_relu_4,"a",@progbits
	.sectionflags	@""
	.align	4
.nv.constant0.triton_poi_fused_relu_4:
	.zero		540
